//
// Generated by NVIDIA NVVM Compiler
//
// Compiler Build ID: CL-36424714
// Cuda compilation tools, release 13.0, V13.0.88
// Based on NVVM 20.0.0
//

.version 9.0
.target sm_100
.address_size 64

	// .globl	_Z16Candidate_kernelPKfPfii

.visible .entry _Z16Candidate_kernelPKfPfii(
	.param .u64 .ptr .align 1 _Z16Candidate_kernelPKfPfii_param_0,
	.param .u64 .ptr .align 1 _Z16Candidate_kernelPKfPfii_param_1,
	.param .u32 _Z16Candidate_kernelPKfPfii_param_2,
	.param .u32 _Z16Candidate_kernelPKfPfii_param_3
)
{
	.reg .pred 	%p<11>;
	.reg .b32 	%r<38>;
	.reg .b32 	%f<83>;
	.reg .b64 	%rd<16>;

	ld.param.u64 	%rd4, [_Z16Candidate_kernelPKfPfii_param_0];
	ld.param.u64 	%rd3, [_Z16Candidate_kernelPKfPfii_param_1];
	ld.param.u32 	%r24, [_Z16Candidate_kernelPKfPfii_param_2];
	ld.param.u32 	%r23, [_Z16Candidate_kernelPKfPfii_param_3];
	cvta.to.global.u64 	%rd1, %rd4;
	mov.u32 	%r25, %ctaid.x;
	mov.u32 	%r26, %ntid.x;
	mov.u32 	%r27, %tid.x;
	mad.lo.s32 	%r1, %r25, %r26, %r27;
	setp.ge.s32 	%p1, %r1, %r24;
	@%p1 bra 	$L__BB0_15;
	setp.lt.s32 	%p2, %r23, 1;
	mov.f32 	%f82, 0f00000000;
	@%p2 bra 	$L__BB0_14;
	mul.lo.s32 	%r2, %r23, %r1;
	and.b32  	%r3, %r23, 15;
	setp.lt.u32 	%p3, %r23, 16;
	mov.f32 	%f82, 0f00000000;
	mov.b32 	%r34, 0;
	@%p3 bra 	$L__BB0_5;
	and.b32  	%r34, %r23, 2147483632;
	neg.s32 	%r32, %r34;
	add.s64 	%rd2, %rd1, 32;
	mov.f32 	%f82, 0f00000000;
	mov.u32 	%r31, %r2;
$L__BB0_4:
	.pragma "nounroll";
	mul.wide.s32 	%rd5, %r31, 4;
	add.s64 	%rd6, %rd2, %rd5;
	ld.global.f32 	%f18, [%rd6+-32];
	fma.rn.f32 	%f19, %f18, %f18, %f82;
	ld.global.f32 	%f20, [%rd6+-28];
	fma.rn.f32 	%f21, %f20, %f20, %f19;
	ld.global.f32 	%f22, [%rd6+-24];
	fma.rn.f32 	%f23, %f22, %f22, %f21;
	ld.global.f32 	%f24, [%rd6+-20];
	fma.rn.f32 	%f25, %f24, %f24, %f23;
	ld.global.f32 	%f26, [%rd6+-16];
	fma.rn.f32 	%f27, %f26, %f26, %f25;
	ld.global.f32 	%f28, [%rd6+-12];
	fma.rn.f32 	%f29, %f28, %f28, %f27;
	ld.global.f32 	%f30, [%rd6+-8];
	fma.rn.f32 	%f31, %f30, %f30, %f29;
	ld.global.f32 	%f32, [%rd6+-4];
	fma.rn.f32 	%f33, %f32, %f32, %f31;
	ld.global.f32 	%f34, [%rd6];
	fma.rn.f32 	%f35, %f34, %f34, %f33;
	ld.global.f32 	%f36, [%rd6+4];
	fma.rn.f32 	%f37, %f36, %f36, %f35;
	ld.global.f32 	%f38, [%rd6+8];
	fma.rn.f32 	%f39, %f38, %f38, %f37;
	ld.global.f32 	%f40, [%rd6+12];
	fma.rn.f32 	%f41, %f40, %f40, %f39;
	ld.global.f32 	%f42, [%rd6+16];
	fma.rn.f32 	%f43, %f42, %f42, %f41;
	ld.global.f32 	%f44, [%rd6+20];
	fma.rn.f32 	%f45, %f44, %f44, %f43;
	ld.global.f32 	%f46, [%rd6+24];
	fma.rn.f32 	%f47, %f46, %f46, %f45;
	ld.global.f32 	%f48, [%rd6+28];
	fma.rn.f32 	%f82, %f48, %f48, %f47;
	add.s32 	%r32, %r32, 16;
	add.s32 	%r31, %r31, 16;
	setp.ne.s32 	%p4, %r32, 0;
	@%p4 bra 	$L__BB0_4;
$L__BB0_5:
	setp.eq.s32 	%p5, %r3, 0;
	@%p5 bra 	$L__BB0_14;
	and.b32  	%r11, %r23, 7;
	setp.lt.u32 	%p6, %r3, 8;
	@%p6 bra 	$L__BB0_8;
	add.s32 	%r29, %r34, %r2;
	mul.wide.s32 	%rd7, %r29, 4;
	add.s64 	%rd8, %rd1, %rd7;
	ld.global.f32 	%f50, [%rd8];
	fma.rn.f32 	%f51, %f50, %f50, %f82;
	ld.global.f32 	%f52, [%rd8+4];
	fma.rn.f32 	%f53, %f52, %f52, %f51;
	ld.global.f32 	%f54, [%rd8+8];
	fma.rn.f32 	%f55, %f54, %f54, %f53;
	ld.global.f32 	%f56, [%rd8+12];
	fma.rn.f32 	%f57, %f56, %f56, %f55;
	ld.global.f32 	%f58, [%rd8+16];
	fma.rn.f32 	%f59, %f58, %f58, %f57;
	ld.global.f32 	%f60, [%rd8+20];
	fma.rn.f32 	%f61, %f60, %f60, %f59;
	ld.global.f32 	%f62, [%rd8+24];
	fma.rn.f32 	%f63, %f62, %f62, %f61;
	ld.global.f32 	%f64, [%rd8+28];
	fma.rn.f32 	%f82, %f64, %f64, %f63;
	add.s32 	%r34, %r34, 8;
$L__BB0_8:
	setp.eq.s32 	%p7, %r11, 0;
	@%p7 bra 	$L__BB0_14;
	and.b32  	%r14, %r23, 3;
	setp.lt.u32 	%p8, %r11, 4;
	@%p8 bra 	$L__BB0_11;
	add.s32 	%r30, %r34, %r2;
	mul.wide.s32 	%rd9, %r30, 4;
	add.s64 	%rd10, %rd1, %rd9;
	ld.global.f32 	%f66, [%rd10];
	fma.rn.f32 	%f67, %f66, %f66, %f82;
	ld.global.f32 	%f68, [%rd10+4];
	fma.rn.f32 	%f69, %f68, %f68, %f67;
	ld.global.f32 	%f70, [%rd10+8];
	fma.rn.f32 	%f71, %f70, %f70, %f69;
	ld.global.f32 	%f72, [%rd10+12];
	fma.rn.f32 	%f82, %f72, %f72, %f71;
	add.s32 	%r34, %r34, 4;
$L__BB0_11:
	setp.eq.s32 	%p9, %r14, 0;
	@%p9 bra 	$L__BB0_14;
	add.s32 	%r37, %r34, %r2;
	neg.s32 	%r36, %r14;
$L__BB0_13:
	.pragma "nounroll";
	mul.wide.s32 	%rd11, %r37, 4;
	add.s64 	%rd12, %rd1, %rd11;
	ld.global.f32 	%f73, [%rd12];
	fma.rn.f32 	%f82, %f73, %f73, %f82;
	add.s32 	%r37, %r37, 1;
	add.s32 	%r36, %r36, 1;
	setp.ne.s32 	%p10, %r36, 0;
	@%p10 bra 	$L__BB0_13;
$L__BB0_14:
	cvta.to.global.u64 	%rd13, %rd3;
	mul.wide.s32 	%rd14, %r1, 4;
	add.s64 	%rd15, %rd13, %rd14;
	st.global.f32 	[%rd15], %f82;
$L__BB0_15:
	ret;

}


// ===== COMPILED SASS (sm_100) =====

	.target	sm_100

	.elftype	@"ET_EXEC"


//--------------------- .note.nv.tkinfo           --------------------------
	.section	.note.nv.tkinfo,"",@"SHT_NOTE"
	.sectionflags	@"SHF_NOTE_NV_TKINFO"
	.tkinfo
        /*0018*/ 	.word	0x00000002
        /*0030*/ 	.string	""
        /*0030*/ 	.string	"ptxas"
        /*0030*/ 	.string	"Cuda compilation tools, release 13.0, V13.0.88"
        /*0030*/ 	.string	"Build cuda_13.0.r13.0/compiler.36424714_0"
        /*0030*/ 	.string	"-arch sm_100 -m 64 "



//--------------------- .note.nv.cuinfo           --------------------------
	.section	.note.nv.cuinfo,"",@"SHT_NOTE"
	.sectionflags	@"SHF_NOTE_NV_CUINFO"
        /*0018*/ 	.short	0x0002
        /*001a*/ 	.short	0x0064
        /*001c*/ 	.short	0x0082
	.zero		2


//--------------------- .nv.info                  --------------------------
	.section	.nv.info,"",@"SHT_CUDA_INFO"
	.align	4


	//----- nvinfo : EIATTR_REGCOUNT
	.align		4
        /*0000*/ 	.byte	0x04, 0x2f
        /*0002*/ 	.short	(.L_1 - .L_0)
	.align		4
.L_0:
        /*0004*/ 	.word	index@(_Z16Candidate_kernelPKfPfii)
        /*0008*/ 	.word	0x00000020


	//----- nvinfo : EIATTR_FRAME_SIZE
	.align		4
.L_1:
        /*000c*/ 	.byte	0x04, 0x11
        /*000e*/ 	.short	(.L_3 - .L_2)
	.align		4
.L_2:
        /*0010*/ 	.word	index@(_Z16Candidate_kernelPKfPfii)
        /*0014*/ 	.word	0x00000000


	//----- nvinfo : EIATTR_MIN_STACK_SIZE
	.align		4
.L_3:
        /*0018*/ 	.byte	0x04, 0x12
        /*001a*/ 	.short	(.L_5 - .L_4)
	.align		4
.L_4:
        /*001c*/ 	.word	index@(_Z16Candidate_kernelPKfPfii)
        /*0020*/ 	.word	0x00000000
.L_5:


//--------------------- .nv.compat                --------------------------
	.section	.nv.compat,"",@"SHT_CUDA_COMPAT_INFO"
	.align	4
        /*0000*/ 	.byte	0x02, 0x09, 0x00, 0x00, 0x02, 0x02, 0x01, 0x00, 0x02, 0x05, 0x05, 0x00, 0x03, 0x07, 0x01, 0x01
        /*0010*/ 	.byte	0x02, 0x03, 0x00, 0x00, 0x02, 0x06, 0x01, 0x00, 0x04, 0x0b, 0x08, 0x00, 0x09, 0x00, 0x00, 0x00
        /*0020*/ 	.byte	0x00, 0x00, 0x00, 0x00


//--------------------- .nv.info._Z16Candidate_kernelPKfPfii --------------------------
	.section	.nv.info._Z16Candidate_kernelPKfPfii,"",@"SHT_CUDA_INFO"
	.sectionflags	@""
	.align	4


	//----- nvinfo : EIATTR_CUDA_API_VERSION
	.align		4
        /*0000*/ 	.byte	0x04, 0x37
        /*0002*/ 	.short	(.L_7 - .L_6)
.L_6:
        /*0004*/ 	.word	0x00000082


	//----- nvinfo : EIATTR_KPARAM_INFO
	.align		4
.L_7:
        /*0008*/ 	.byte	0x04, 0x17
        /*000a*/ 	.short	(.L_9 - .L_8)
.L_8:
        /*000c*/ 	.word	0x00000000
        /*0010*/ 	.short	0x0003
        /*0012*/ 	.short	0x0014
        /*0014*/ 	.byte	0x00, 0xf0, 0x11, 0x00


	//----- nvinfo : EIATTR_KPARAM_INFO
	.align		4
.L_9:
        /*0018*/ 	.byte	0x04, 0x17
        /*001a*/ 	.short	(.L_11 - .L_10)
.L_10:
        /*001c*/ 	.word	0x00000000
        /*0020*/ 	.short	0x0002
        /*0022*/ 	.short	0x0010
        /*0024*/ 	.byte	0x00, 0xf0, 0x11, 0x00


	//----- nvinfo : EIATTR_KPARAM_INFO
	.align		4
.L_11:
        /*0028*/ 	.byte	0x04, 0x17
        /*002a*/ 	.short	(.L_13 - .L_12)
.L_12:
        /*002c*/ 	.word	0x00000000
        /*0030*/ 	.short	0x0001
        /*0032*/ 	.short	0x0008
        /*0034*/ 	.byte	0x00, 0xf5, 0x21, 0x00


	//----- nvinfo : EIATTR_KPARAM_INFO
	.align		4
.L_13:
        /*0038*/ 	.byte	0x04, 0x17
        /*003a*/ 	.short	(.L_15 - .L_14)
.L_14:
        /*003c*/ 	.word	0x00000000
        /*0040*/ 	.short	0x0000
        /*0042*/ 	.short	0x0000
        /*0044*/ 	.byte	0x00, 0xf5, 0x21, 0x00


	//----- nvinfo : EIATTR_SPARSE_MMA_MASK
	.align		4
.L_15:
        /*0048*/ 	.byte	0x03, 0x50
        /*004a*/ 	.short	0x0000


	//----- nvinfo : EIATTR_MAXREG_COUNT
	.align		4
        /*004c*/ 	.byte	0x03, 0x1b
        /*004e*/ 	.short	0x00ff


	//----- nvinfo : EIATTR_MERCURY_ISA_VERSION
	.align		4
        /*0050*/ 	.byte	0x03, 0x5f
        /*0052*/ 	.short	0x0101


	//----- nvinfo : EIATTR_VRC_CTA_INIT_COUNT
	.align		4
        /*0054*/ 	.byte	0x02, 0x4a
	.zero		1
	.zero		1


	//----- nvinfo : EIATTR_EXIT_INSTR_OFFSETS
	.align		4
        /*0058*/ 	.byte	0x04, 0x1c
        /*005a*/ 	.short	(.L_17 - .L_16)


	//   ....[0]....
.L_16:
        /*005c*/ 	.word	0x00000070


	//   ....[1]....
        /*0060*/ 	.word	0x000007a0


	//----- nvinfo : EIATTR_CBANK_PARAM_SIZE
	.align		4
.L_17:
        /*0064*/ 	.byte	0x03, 0x19
        /*0066*/ 	.short	0x0018


	//----- nvinfo : EIATTR_PARAM_CBANK
	.align		4
        /*0068*/ 	.byte	0x04, 0x0a
        /*006a*/ 	.short	(.L_19 - .L_18)
	.align		4
.L_18:
        /*006c*/ 	.word	index@(.nv.constant0._Z16Candidate_kernelPKfPfii)
        /*0070*/ 	.short	0x0380
        /*0072*/ 	.short	0x0018


	//----- nvinfo : EIATTR_SW_WAR
	.align		4
.L_19:
        /*0074*/ 	.byte	0x04, 0x36
        /*0076*/ 	.short	(.L_21 - .L_20)
.L_20:
        /*0078*/ 	.word	0x00000008
.L_21:


//--------------------- .nv.callgraph             --------------------------
	.section	.nv.callgraph,"",@"SHT_CUDA_CALLGRAPH"
	.align	4
	.sectionentsize	8
	.align		4
        /*0000*/ 	.word	0x00000000
	.align		4
        /*0004*/ 	.word	0xffffffff
	.align		4
        /*0008*/ 	.word	0x00000000
	.align		4
        /*000c*/ 	.word	0xfffffffe
	.align		4
        /*0010*/ 	.word	0x00000000
	.align		4
        /*0014*/ 	.word	0xfffffffd
	.align		4
        /*0018*/ 	.word	0x00000000
	.align		4
        /*001c*/ 	.word	0xfffffffc


//--------------------- .text._Z16Candidate_kernelPKfPfii --------------------------
	.section	.text._Z16Candidate_kernelPKfPfii,"ax",@progbits
	.align	128
        .global         _Z16Candidate_kernelPKfPfii
        .type           _Z16Candidate_kernelPKfPfii,@function
        .size           _Z16Candidate_kernelPKfPfii,(.L_x_7 - _Z16Candidate_kernelPKfPfii)
        .other          _Z16Candidate_kernelPKfPfii,@"STO_CUDA_ENTRY STV_DEFAULT"
_Z16Candidate_kernelPKfPfii:
.text._Z16Candidate_kernelPKfPfii:
[----:B------:R-:W-:Y:S01]  /*0000*/  LDC R1, c[0x0][0x37c] ;  /* 0x0000df00ff017b82 */ /* 0x000fe20000000800 */
[----:B------:R-:W0:Y:S07]  /*0010*/  S2R R3, SR_TID.X ;  /* 0x0000000000037919 */ /* 0x000e2e0000002100 */
[----:B------:R-:W0:Y:S01]  /*0020*/  S2UR UR4, SR_CTAID.X ;  /* 0x00000000000479c3 */ /* 0x000e220000002500 */
[----:B------:R-:W1:Y:S07]  /*0030*/  LDCU UR5, c[0x0][0x390] ;  /* 0x00007200ff0577ac */ /* 0x000e6e0008000800 */
[----:B------:R-:W0:Y:S02]  /*0040*/  LDC R2, c[0x0][0x360] ;  /* 0x0000d800ff027b82 */ /* 0x000e240000000800 */
[----:B0-----:R-:W-:-:S05]  /*0050*/  IMAD R2, R2, UR4, R3 ;  /* 0x0000000402027c24 */ /* 0x001fca000f8e0203 */
[----:B-1----:R-:W-:-:S13]  /*0060*/  ISETP.GE.AND P0, PT, R2, UR5, PT ;  /* 0x0000000502007c0c */ /* 0x002fda000bf06270 */
[----:B------:R-:W-:Y:S05]  /*0070*/  @P0 EXIT ;  /* 0x000000000000094d */ /* 0x000fea0003800000 */
[----:B------:R-:W0:Y:S01]  /*0080*/  LDCU UR7, c[0x0][0x394] ;  /* 0x00007280ff0777ac */ /* 0x000e220008000800 */
[----:B------:R-:W-:Y:S01]  /*0090*/  HFMA2 R0, -RZ, RZ, 0, 0 ;  /* 0x00000000ff007431 */ /* 0x000fe200000001ff */
[----:B------:R-:W1:Y:S01]  /*00a0*/  LDCU.64 UR12, c[0x0][0x358] ;  /* 0x00006b00ff0c77ac */ /* 0x000e620008000a00 */
[----:B0-----:R-:W-:-:S09]  /*00b0*/  UISETP.GE.AND UP0, UPT, UR7, 0x1, UPT ;  /* 0x000000010700788c */ /* 0x001fd2000bf06270 */
[----:B-1----:R-:W-:Y:S05]  /*00c0*/  BRA.U !UP0, `(.L_x_0) ;  /* 0x0000000508a87547 */ /* 0x002fea000b800000 */
[----:B------:R-:W-:Y:S02]  /*00d0*/  UISETP.GE.U32.AND UP1, UPT, UR7, 0x10, UPT ;  /* 0x000000100700788c */ /* 0x000fe4000bf26070 */
[----:B------:R-:W-:Y:S01]  /*00e0*/  IMAD R3, R2, UR7, RZ ;  /* 0x0000000702037c24 */ /* 0x000fe2000f8e02ff */
[----:B------:R-:W-:Y:S01]  /*00f0*/  ULOP3.LUT UR10, UR7, 0xf, URZ, 0xc0, !UPT ;  /* 0x0000000f070a7892 */ /* 0x000fe2000f8ec0ff */
[----:B------:R-:W-:Y:S01]  /*0100*/  MOV R0, RZ ;  /* 0x000000ff00007202 */ /* 0x000fe20000000f00 */
[----:B------:R-:W-:Y:S02]  /*0110*/  UMOV UR4, URZ ;  /* 0x000000ff00047c82 */ /* 0x000fe40008000000 */
[----:B------:R-:W-:Y:S02]  /*0120*/  UISETP.NE.AND UP0, UPT, UR10, URZ, UPT ;  /* 0x000000ff0a00728c */ /* 0x000fe4000bf05270 */
[----:B------:R-:W-:Y:S09]  /*0130*/  BRA.U !UP1, `(.L_x_1) ;  /* 0x0000000109b87547 */ /* 0x000ff2000b800000 */
[----:B------:R-:W0:Y:S01]  /*0140*/  LDCU.64 UR8, c[0x0][0x380] ;  /* 0x00007000ff0877ac */ /* 0x000e220008000a00 */
[----:B------:R-:W-:Y:S02]  /*0150*/  MOV R0, RZ ;  /* 0x000000ff00007202 */ /* 0x000fe40000000f00 */
[----:B------:R-:W-:Y:S01]  /*0160*/  MOV R6, R3 ;  /* 0x0000000300067202 */ /* 0x000fe20000000f00 */
[----:B------:R-:W-:Y:S02]  /*0170*/  ULOP3.LUT UR4, UR7, 0x7ffffff0, URZ, 0xc0, !UPT ;  /* 0x7ffffff007047892 */ /* 0x000fe4000f8ec0ff */
[----:B0-----:R-:W-:Y:S02]  /*0180*/  UIADD3 UR5, UP1, UPT, UR8, 0x20, URZ ;  /* 0x0000002008057890 */ /* 0x001fe4000ff3e0ff */
[----:B------:R-:W-:Y:S02]  /*0190*/  UIADD3 UR8, UPT, UPT, -UR4, URZ, URZ ;  /* 0x000000ff04087290 */ /* 0x000fe4000fffe1ff */
[----:B------:R-:W-:-:S12]  /*01a0*/  UIADD3.X UR6, UPT, UPT, URZ, UR9, URZ, UP1, !UPT ;  /* 0x00000009ff067290 */ /* 0x000fd80008ffe4ff */
.L_x_2:
[----:B------:R-:W-:Y:S02]  /*01b0*/  MOV R4, UR5 ;  /* 0x0000000500047c02 */ /* 0x000fe40008000f00 */
[----:B------:R-:W-:-:S03]  /*01c0*/  MOV R5, UR6 ;  /* 0x0000000600057c02 */ /* 0x000fc60008000f00 */
[----:B------:R-:W-:-:S05]  /*01d0*/  IMAD.WIDE R4, R6, 0x4, R4 ;  /* 0x0000000406047825 */ /* 0x000fca00078e0204 */
[----:B------:R-:W2:Y:S04]  /*01e0*/  LDG.E R15, desc[UR12][R4.64+-0x20] ;  /* 0xffffe00c040f7981 */ /* 0x000ea8000c1e1900 */
[----:B------:R-:W3:Y:S04]  /*01f0*/  LDG.E R17, desc[UR12][R4.64+-0x1c] ;  /* 0xffffe40c04117981 */ /* 0x000ee8000c1e1900 */
[----:B------:R-:W4:Y:S04]  /*0200*/  LDG.E R19, desc[UR12][R4.64+-0x18] ;  /* 0xffffe80c04137981 */ /* 0x000f28000c1e1900 */
[----:B------:R-:W5:Y:S04]  /*0210*/  LDG.E R21, desc[UR12][R4.64+-0x14] ;  /* 0xffffec0c04157981 */ /* 0x000f68000c1e1900 */
        /* <DEDUP_REMOVED lines=11> */
[----:B------:R-:W5:Y:S01]  /*02d0*/  LDG.E R14, desc[UR12][R4.64+0x1c] ;  /* 0x00001c0c040e7981 */ /* 0x000f62000c1e1900 */
[----:B------:R-:W-:Y:S01]  /*02e0*/  UIADD3 UR8, UPT, UPT, UR8, 0x10, URZ ;  /* 0x0000001008087890 */ /* 0x000fe2000fffe0ff */
[----:B------:R-:W-:-:S03]  /*02f0*/  IADD3 R6, PT, PT, R6, 0x10, RZ ;  /* 0x0000001006067810 */ /* 0x000fc60007ffe0ff */
[----:B------:R-:W-:Y:S01]  /*0300*/  UISETP.NE.AND UP1, UPT, UR8, URZ, UPT ;  /* 0x000000ff0800728c */ /* 0x000fe2000bf25270 */
[----:B--2---:R-:W-:-:S04]  /*0310*/  FFMA R0, R15, R15, R0 ;  /* 0x0000000f0f007223 */ /* 0x004fc80000000000 */
[----:B---3--:R-:W-:-:S04]  /*0320*/  FFMA R0, R17, R17, R0 ;  /* 0x0000001111007223 */ /* 0x008fc80000000000 */
[----:B----4-:R-:W-:-:S04]  /*0330*/  FFMA R0, R19, R19, R0 ;  /* 0x0000001313007223 */ /* 0x010fc80000000000 */
[----:B-----5:R-:W-:-:S04]  /*0340*/  FFMA R0, R21, R21, R0 ;  /* 0x0000001515007223 */ /* 0x020fc80000000000 */
[----:B------:R-:W-:-:S04]  /*0350*/  FFMA R0, R23, R23, R0 ;  /* 0x0000001717007223 */ /* 0x000fc80000000000 */
        /* <DEDUP_REMOVED lines=10> */
[----:B------:R-:W-:Y:S01]  /*0400*/  FFMA R0, R14, R14, R7 ;  /* 0x0000000e0e007223 */ /* 0x000fe20000000007 */
[----:B------:R-:W-:Y:S06]  /*0410*/  BRA.U UP1, `(.L_x_2) ;  /* 0xfffffffd01647547 */ /* 0x000fec000b83ffff */
.L_x_1:
[----:B------:R-:W-:Y:S05]  /*0420*/  BRA.U !UP0, `(.L_x_0) ;  /* 0x0000000108d07547 */ /* 0x000fea000b800000 */
[----:B------:R-:W-:Y:S02]  /*0430*/  UISETP.GE.U32.AND UP0, UPT, UR10, 0x8, UPT ;  /* 0x000000080a00788c */ /* 0x000fe4000bf06070 */
[----:B------:R-:W-:-:S04]  /*0440*/  ULOP3.LUT UR6, UR7, 0x7, URZ, 0xc0, !UPT ;  /* 0x0000000707067892 */ /* 0x000fc8000f8ec0ff */
[----:B------:R-:W-:-:S03]  /*0450*/  UISETP.NE.AND UP1, UPT, UR6, URZ, UPT ;  /* 0x000000ff0600728c */ /* 0x000fc6000bf25270 */
[----:B------:R-:W-:Y:S08]  /*0460*/  BRA.U !UP0, `(.L_x_3) ;  /* 0x0000000108507547 */ /* 0x000ff0000b800000 */
[----:B------:R-:W0:Y:S01]  /*0470*/  LDC.64 R4, c[0x0][0x380] ;  /* 0x0000e000ff047b82 */ /* 0x000e220000000a00 */
[----:B------:R-:W-:-:S05]  /*0480*/  IADD3 R7, PT, PT, R3, UR4, RZ ;  /* 0x0000000403077c10 */ /* 0x000fca000fffe0ff */
[----:B0-----:R-:W-:-:S05]  /*0490*/  IMAD.WIDE R4, R7, 0x4, R4 ;  /* 0x0000000407047825 */ /* 0x001fca00078e0204 */
[----:B------:R-:W2:Y:S04]  /*04a0*/  LDG.E R7, desc[UR12][R4.64] ;  /* 0x0000000c04077981 */ /* 0x000ea8000c1e1900 */
[----:B------:R-:W3:Y:S04]  /*04b0*/  LDG.E R9, desc[UR12][R4.64+0x4] ;  /* 0x0000040c04097981 */ /* 0x000ee8000c1e1900 */
[----:B------:R-:W4:Y:S04]  /*04c0*/  LDG.E R11, desc[UR12][R4.64+0x8] ;  /* 0x0000080c040b7981 */ /* 0x000f28000c1e1900 */
[----:B------:R-:W5:Y:S04]  /*04d0*/  LDG.E R13, desc[UR12][R4.64+0xc] ;  /* 0x00000c0c040d7981 */ /* 0x000f68000c1e1900 */
[----:B------:R-:W5:Y:S04]  /*04e0*/  LDG.E R15, desc[UR12][R4.64+0x10] ;  /* 0x0000100c040f7981 */ /* 0x000f68000c1e1900 */
[----:B------:R-:W5:Y:S04]  /*04f0*/  LDG.E R17, desc[UR12][R4.64+0x14] ;  /* 0x0000140c04117981 */ /* 0x000f68000c1e1900 */
[----:B------:R-:W5:Y:S04]  /*0500*/  LDG.E R19, desc[UR12][R4.64+0x18] ;  /* 0x0000180c04137981 */ /* 0x000f68000c1e1900 */
[----:B------:R-:W5:Y:S01]  /*0510*/  LDG.E R21, desc[UR12][R4.64+0x1c] ;  /* 0x00001c0c04157981 */ /* 0x000f62000c1e1900 */
[----:B------:R-:W-:Y:S01]  /*0520*/  UIADD3 UR4, UPT, UPT, UR4, 0x8, URZ ;  /* 0x0000000804047890 */ /* 0x000fe2000fffe0ff */
[----:B--2---:R-:W-:-:S04]  /*0530*/  FFMA R0, R7, R7, R0 ;  /* 0x0000000707007223 */ /* 0x004fc80000000000 */
[----:B---3--:R-:W-:-:S04]  /*0540*/  FFMA R0, R9, R9, R0 ;  /* 0x0000000909007223 */ /* 0x008fc80000000000 */
[----:B----4-:R-:W-:-:S04]  /*0550*/  FFMA R0, R11, R11, R0 ;  /* 0x0000000b0b007223 */ /* 0x010fc80000000000 */
[----:B-----5:R-:W-:-:S04]  /*0560*/  FFMA R0, R13, R13, R0 ;  /* 0x0000000d0d007223 */ /* 0x020fc80000000000 */
[----:B------:R-:W-:-:S04]  /*0570*/  FFMA R0, R15, R15, R0 ;  /* 0x0000000f0f007223 */ /* 0x000fc80000000000 */
[----:B------:R-:W-:-:S04]  /*0580*/  FFMA R0, R17, R17, R0 ;  /* 0x0000001111007223 */ /* 0x000fc80000000000 */
[----:B------:R-:W-:-:S04]  /*0590*/  FFMA R0, R19, R19, R0 ;  /* 0x0000001313007223 */ /* 0x000fc80000000000 */
[----:B------:R-:W-:-:S07]  /*05a0*/  FFMA R0, R21, R21, R0 ;  /* 0x0000001515007223 */ /* 0x000fce0000000000 */
.L_x_3:
        /* <DEDUP_REMOVED lines=11> */
[----:B------:R-:W5:Y:S01]  /*0660*/  LDG.E R13, desc[UR12][R4.64+0xc] ;  /* 0x00000c0c040d7981 */ /* 0x000f62000c1e1900 */
[----:B------:R-:W-:Y:S01]  /*0670*/  UIADD3 UR4, UPT, UPT, UR4, 0x4, URZ ;  /* 0x0000000404047890 */ /* 0x000fe2000fffe0ff */
[----:B--2---:R-:W-:-:S04]  /*0680*/  FFMA R0, R7, R7, R0 ;  /* 0x0000000707007223 */ /* 0x004fc80000000000 */
[----:B---3--:R-:W-:-:S04]  /*0690*/  FFMA R0, R9, R9, R0 ;  /* 0x0000000909007223 */ /* 0x008fc80000000000 */
[----:B----4-:R-:W-:-:S04]  /*06a0*/  FFMA R0, R11, R11, R0 ;  /* 0x0000000b0b007223 */ /* 0x010fc80000000000 */
[----:B-----5:R-:W-:-:S07]  /*06b0*/  FFMA R0, R13, R13, R0 ;  /* 0x0000000d0d007223 */ /* 0x020fce0000000000 */
.L_x_4:
[----:B------:R-:W-:Y:S05]  /*06c0*/  BRA.U !UP1, `(.L_x_0) ;  /* 0x0000000109287547 */ /* 0x000fea000b800000 */
[----:B------:R-:W0:Y:S01]  /*06d0*/  LDC.64 R6, c[0x0][0x380] ;  /* 0x0000e000ff067b82 */ /* 0x000e220000000a00 */
[----:B------:R-:W-:Y:S01]  /*06e0*/  IADD3 R3, PT, PT, R3, UR4, RZ ;  /* 0x0000000403037c10 */ /* 0x000fe2000fffe0ff */
[----:B------:R-:W-:-:S12]  /*06f0*/  UIADD3 UR5, UPT, UPT, -UR5, URZ, URZ ;  /* 0x000000ff05057290 */ /* 0x000fd8000fffe1ff */
.L_x_5:
[----:B0-----:R-:W-:-:S06]  /*0700*/  IMAD.WIDE R4, R3, 0x4, R6 ;  /* 0x0000000403047825 */ /* 0x001fcc00078e0206 */
[----:B------:R-:W2:Y:S01]  /*0710*/  LDG.E R5, desc[UR12][R4.64] ;  /* 0x0000000c04057981 */ /* 0x000ea2000c1e1900 */
[----:B------:R-:W-:Y:S01]  /*0720*/  UIADD3 UR5, UPT, UPT, UR5, 0x1, URZ ;  /* 0x0000000105057890 */ /* 0x000fe2000fffe0ff */
[----:B------:R-:W-:-:S03]  /*0730*/  IADD3 R3, PT, PT, R3, 0x1, RZ ;  /* 0x0000000103037810 */ /* 0x000fc60007ffe0ff */
[----:B------:R-:W-:Y:S01]  /*0740*/  UISETP.NE.AND UP0, UPT, UR5, URZ, UPT ;  /* 0x000000ff0500728c */ /* 0x000fe2000bf05270 */
[----:B--2---:R-:W-:-:S08]  /*0750*/  FFMA R0, R5, R5, R0 ;  /* 0x0000000505007223 */ /* 0x004fd00000000000 */
[----:B------:R-:W-:Y:S05]  /*0760*/  BRA.U UP0, `(.L_x_5) ;  /* 0xfffffffd00e47547 */ /* 0x000fea000b83ffff */
.L_x_0:
[----:B------:R-:W0:Y:S02]  /*0770*/  LDC.64 R4, c[0x0][0x388] ;  /* 0x0000e200ff047b82 */ /* 0x000e240000000a00 */
[----:B0-----:R-:W-:-:S05]  /*0780*/  IMAD.WIDE R2, R2, 0x4, R4 ;  /* 0x0000000402027825 */ /* 0x001fca00078e0204 */
[----:B------:R-:W-:Y:S01]  /*0790*/  STG.E desc[UR12][R2.64], R0 ;  /* 0x0000000002007986 */ /* 0x000fe2000c10190c */
[----:B------:R-:W-:Y:S05]  /*07a0*/  EXIT ;  /* 0x000000000000794d */ /* 0x000fea0003800000 */
.L_x_6:
[----:B------:R-:W-:-:S00]  /*07b0*/  BRA `(.L_x_6) ;  /* 0xfffffffc00fc7947 */ /* 0x000fc0000383ffff */
[----:B------:R-:W-:-:S00]  /*07c0*/  NOP ;  /* 0x0000000000007918 */ /* 0x000fc00000000000 */
        /* <DEDUP_REMOVED lines=11> */
.L_x_7:


//--------------------- .nv.shared.reserved.0     --------------------------
	.section	.nv.shared.reserved.0,"aw",@nobits
	.weak		__nv_reservedSMEM_offset_0_alias
	.size		__nv_reservedSMEM_offset_0_alias, 0, 64
	.other		__nv_reservedSMEM_offset_0_alias,@"STO_CUDA_RESERVED_SHARED STV_DEFAULT"
__nv_reservedSMEM_offset_0_alias:
	.zero		0
	.zero		64


//--------------------- .nv.constant0._Z16Candidate_kernelPKfPfii --------------------------
	.section	.nv.constant0._Z16Candidate_kernelPKfPfii,"a",@progbits
	.sectionflags	@""
	.align	4
.nv.constant0._Z16Candidate_kernelPKfPfii:
	.zero		920


//--------------------- SYMBOLS --------------------------

	.type		.nv.reservedSmem.offset0,@object
	.size		.nv.reservedSmem.offset0,0x4
